//
// Generated by NVIDIA NVVM Compiler
//
// Compiler Build ID: CL-36424714
// Cuda compilation tools, release 13.0, V13.0.88
// Based on NVVM 20.0.0
//

.version 9.0
.target sm_100
.address_size 64

	// .globl	_Z9transposePfS_ii

.visible .entry _Z9transposePfS_ii(
	.param .u64 .ptr .align 1 _Z9transposePfS_ii_param_0,
	.param .u64 .ptr .align 1 _Z9transposePfS_ii_param_1,
	.param .u32 _Z9transposePfS_ii_param_2,
	.param .u32 _Z9transposePfS_ii_param_3
)
{
	.reg .pred 	%p<2>;
	.reg .b32 	%r<11>;
	.reg .b32 	%f<2>;
	.reg .b64 	%rd<9>;

	ld.param.u64 	%rd1, [_Z9transposePfS_ii_param_0];
	ld.param.u64 	%rd2, [_Z9transposePfS_ii_param_1];
	ld.param.u32 	%r3, [_Z9transposePfS_ii_param_2];
	ld.param.u32 	%r4, [_Z9transposePfS_ii_param_3];
	mov.u32 	%r5, %ctaid.x;
	mov.u32 	%r6, %ntid.x;
	mov.u32 	%r7, %tid.x;
	mad.lo.s32 	%r1, %r5, %r6, %r7;
	div.s32 	%r2, %r1, %r3;
	setp.ge.s32 	%p1, %r2, %r4;
	@%p1 bra 	$L__BB0_2;
	rem.s32 	%r8, %r1, %r3;
	cvta.to.global.u64 	%rd3, %rd1;
	cvta.to.global.u64 	%rd4, %rd2;
	mad.lo.s32 	%r9, %r2, %r3, %r8;
	mul.wide.s32 	%rd5, %r9, 4;
	add.s64 	%rd6, %rd3, %rd5;
	ld.global.f32 	%f1, [%rd6];
	mad.lo.s32 	%r10, %r8, %r4, %r2;
	mul.wide.s32 	%rd7, %r10, 4;
	add.s64 	%rd8, %rd4, %rd7;
	st.global.f32 	[%rd8], %f1;
$L__BB0_2:
	ret;

}
	// .globl	_Z19compute_V_into_SinviiiPfS_S_
.visible .entry _Z19compute_V_into_SinviiiPfS_S_(
	.param .u32 _Z19compute_V_into_SinviiiPfS_S__param_0,
	.param .u32 _Z19compute_V_into_SinviiiPfS_S__param_1,
	.param .u32 _Z19compute_V_into_SinviiiPfS_S__param_2,
	.param .u64 .ptr .align 1 _Z19compute_V_into_SinviiiPfS_S__param_3,
	.param .u64 .ptr .align 1 _Z19compute_V_into_SinviiiPfS_S__param_4,
	.param .u64 .ptr .align 1 _Z19compute_V_into_SinviiiPfS_S__param_5
)
{
	.reg .pred 	%p<7>;
	.reg .b32 	%r<25>;
	.reg .b32 	%f<6>;
	.reg .b64 	%rd<20>;

	ld.param.u32 	%r13, [_Z19compute_V_into_SinviiiPfS_S__param_0];
	ld.param.u32 	%r11, [_Z19compute_V_into_SinviiiPfS_S__param_1];
	ld.param.u32 	%r12, [_Z19compute_V_into_SinviiiPfS_S__param_2];
	ld.param.u64 	%rd4, [_Z19compute_V_into_SinviiiPfS_S__param_3];
	ld.param.u64 	%rd5, [_Z19compute_V_into_SinviiiPfS_S__param_4];
	ld.param.u64 	%rd6, [_Z19compute_V_into_SinviiiPfS_S__param_5];
	cvta.to.global.u64 	%rd1, %rd5;
	cvta.to.global.u64 	%rd2, %rd6;
	mov.u32 	%r14, %ctaid.x;
	mov.u32 	%r1, %ntid.x;
	mov.u32 	%r15, %tid.x;
	mad.lo.s32 	%r23, %r14, %r1, %r15;
	mul.lo.s32 	%r3, %r11, %r13;
	setp.ge.s32 	%p1, %r23, %r3;
	@%p1 bra 	$L__BB1_11;
	setp.eq.s32 	%p2, %r11, 1;
	mov.u32 	%r16, %nctaid.x;
	mul.lo.s32 	%r4, %r1, %r16;
	@%p2 bra 	$L__BB1_5;
	cvta.to.global.u64 	%rd3, %rd4;
$L__BB1_3:
	div.s32 	%r8, %r23, %r11;
	mul.lo.s32 	%r17, %r8, %r11;
	sub.s32 	%r9, %r23, %r17;
	setp.ge.s32 	%p3, %r8, %r12;
	@%p3 bra 	$L__BB1_9;
	mad.lo.s32 	%r20, %r9, %r11, %r8;
	mul.wide.s32 	%rd9, %r20, 4;
	add.s64 	%rd10, %rd3, %rd9;
	ld.global.f32 	%f1, [%rd10];
	mul.wide.s32 	%rd11, %r8, 4;
	add.s64 	%rd12, %rd1, %rd11;
	ld.global.f32 	%f2, [%rd12];
	div.rn.f32 	%f3, %f1, %f2;
	mad.lo.s32 	%r21, %r8, %r11, %r9;
	mul.wide.s32 	%rd13, %r21, 4;
	add.s64 	%rd14, %rd2, %rd13;
	st.global.f32 	[%rd14], %f3;
	bra.uni 	$L__BB1_10;
$L__BB1_5:
	setp.lt.s32 	%p5, %r23, %r12;
	@%p5 bra 	$L__BB1_7;
	mul.wide.s32 	%rd15, %r23, 4;
	add.s64 	%rd16, %rd2, %rd15;
	mov.b32 	%r22, 0;
	st.global.u32 	[%rd16], %r22;
	bra.uni 	$L__BB1_8;
$L__BB1_7:
	mul.wide.s32 	%rd17, %r23, 4;
	add.s64 	%rd18, %rd1, %rd17;
	ld.global.f32 	%f4, [%rd18];
	rcp.rn.f32 	%f5, %f4;
	add.s64 	%rd19, %rd2, %rd17;
	st.global.f32 	[%rd19], %f5;
$L__BB1_8:
	add.s32 	%r23, %r23, %r4;
	setp.lt.s32 	%p6, %r23, %r3;
	@%p6 bra 	$L__BB1_5;
	bra.uni 	$L__BB1_11;
$L__BB1_9:
	mad.lo.s32 	%r18, %r8, %r11, %r9;
	mul.wide.s32 	%rd7, %r18, 4;
	add.s64 	%rd8, %rd2, %rd7;
	mov.b32 	%r19, 0;
	st.global.u32 	[%rd8], %r19;
$L__BB1_10:
	add.s32 	%r23, %r23, %r4;
	setp.lt.s32 	%p4, %r23, %r3;
	@%p4 bra 	$L__BB1_3;
$L__BB1_11:
	ret;

}


// ===== COMPILED SASS (sm_100) =====

	.target	sm_100

	.elftype	@"ET_EXEC"


//--------------------- .note.nv.tkinfo           --------------------------
	.section	.note.nv.tkinfo,"",@"SHT_NOTE"
	.sectionflags	@"SHF_NOTE_NV_TKINFO"
	.tkinfo
        /*0018*/ 	.word	0x00000002
        /*0030*/ 	.string	""
        /*0030*/ 	.string	"ptxas"
        /*0030*/ 	.string	"Cuda compilation tools, release 13.0, V13.0.88"
        /*0030*/ 	.string	"Build cuda_13.0.r13.0/compiler.36424714_0"
        /*0030*/ 	.string	"-arch sm_100 -m 64 "



//--------------------- .note.nv.cuinfo           --------------------------
	.section	.note.nv.cuinfo,"",@"SHT_NOTE"
	.sectionflags	@"SHF_NOTE_NV_CUINFO"
        /*0018*/ 	.short	0x0002
        /*001a*/ 	.short	0x0064
        /*001c*/ 	.short	0x0082
	.zero		2


//--------------------- .nv.info                  --------------------------
	.section	.nv.info,"",@"SHT_CUDA_INFO"
	.align	4


	//----- nvinfo : EIATTR_REGCOUNT
	.align		4
        /*0000*/ 	.byte	0x04, 0x2f
        /*0002*/ 	.short	(.L_1 - .L_0)
	.align		4
.L_0:
        /*0004*/ 	.word	index@(_Z9transposePfS_ii)
        /*0008*/ 	.word	0x0000000e


	//----- nvinfo : EIATTR_FRAME_SIZE
	.align		4
.L_1:
        /*000c*/ 	.byte	0x04, 0x11
        /*000e*/ 	.short	(.L_3 - .L_2)
	.align		4
.L_2:
        /*0010*/ 	.word	index@(_Z9transposePfS_ii)
        /*0014*/ 	.word	0x00000000


	//----- nvinfo : EIATTR_REGCOUNT
	.align		4
.L_3:
        /*0018*/ 	.byte	0x04, 0x2f
        /*001a*/ 	.short	(.L_5 - .L_4)
	.align		4
.L_4:
        /*001c*/ 	.word	index@(_Z19compute_V_into_SinviiiPfS_S_)
        /*0020*/ 	.word	0x00000018


	//----- nvinfo : EIATTR_FRAME_SIZE
	.align		4
.L_5:
        /*0024*/ 	.byte	0x04, 0x11
        /*0026*/ 	.short	(.L_7 - .L_6)
	.align		4
.L_6:
        /*0028*/ 	.word	index@($__internal_1_$__cuda_sm3x_div_rn_noftz_f32_slowpath)
        /*002c*/ 	.word	0x00000000


	//----- nvinfo : EIATTR_FRAME_SIZE
	.align		4
.L_7:
        /*0030*/ 	.byte	0x04, 0x11
        /*0032*/ 	.short	(.L_9 - .L_8)
	.align		4
.L_8:
        /*0034*/ 	.word	index@($__internal_0_$__cuda_sm20_rcp_rn_f32_slowpath)
        /*0038*/ 	.word	0x00000000


	//----- nvinfo : EIATTR_FRAME_SIZE
	.align		4
.L_9:
        /*003c*/ 	.byte	0x04, 0x11
        /*003e*/ 	.short	(.L_11 - .L_10)
	.align		4
.L_10:
        /*0040*/ 	.word	index@(_Z19compute_V_into_SinviiiPfS_S_)
        /*0044*/ 	.word	0x00000000


	//----- nvinfo : EIATTR_MIN_STACK_SIZE
	.align		4
.L_11:
        /*0048*/ 	.byte	0x04, 0x12
        /*004a*/ 	.short	(.L_13 - .L_12)
	.align		4
.L_12:
        /*004c*/ 	.word	index@(_Z19compute_V_into_SinviiiPfS_S_)
        /*0050*/ 	.word	0x00000000


	//----- nvinfo : EIATTR_MIN_STACK_SIZE
	.align		4
.L_13:
        /*0054*/ 	.byte	0x04, 0x12
        /*0056*/ 	.short	(.L_15 - .L_14)
	.align		4
.L_14:
        /*0058*/ 	.word	index@(_Z9transposePfS_ii)
        /*005c*/ 	.word	0x00000000
.L_15:


//--------------------- .nv.compat                --------------------------
	.section	.nv.compat,"",@"SHT_CUDA_COMPAT_INFO"
	.align	4
        /*0000*/ 	.byte	0x02, 0x09, 0x00, 0x00, 0x02, 0x02, 0x01, 0x00, 0x02, 0x05, 0x05, 0x00, 0x03, 0x07, 0x01, 0x01
        /*0010*/ 	.byte	0x02, 0x03, 0x00, 0x00, 0x02, 0x06, 0x01, 0x00, 0x04, 0x0b, 0x08, 0x00, 0x01, 0x00, 0x00, 0x00
        /*0020*/ 	.byte	0x00, 0x00, 0x00, 0x00


//--------------------- .nv.info._Z19compute_V_into_SinviiiPfS_S_ --------------------------
	.section	.nv.info._Z19compute_V_into_SinviiiPfS_S_,"",@"SHT_CUDA_INFO"
	.sectionflags	@""
	.align	4


	//----- nvinfo : EIATTR_CUDA_API_VERSION
	.align		4
        /*0000*/ 	.byte	0x04, 0x37
        /*0002*/ 	.short	(.L_17 - .L_16)
.L_16:
        /*0004*/ 	.word	0x00000082


	//----- nvinfo : EIATTR_KPARAM_INFO
	.align		4
.L_17:
        /*0008*/ 	.byte	0x04, 0x17
        /*000a*/ 	.short	(.L_19 - .L_18)
.L_18:
        /*000c*/ 	.word	0x00000000
        /*0010*/ 	.short	0x0005
        /*0012*/ 	.short	0x0020
        /*0014*/ 	.byte	0x00, 0xf5, 0x21, 0x00


	//----- nvinfo : EIATTR_KPARAM_INFO
	.align		4
.L_19:
        /*0018*/ 	.byte	0x04, 0x17
        /*001a*/ 	.short	(.L_21 - .L_20)
.L_20:
        /*001c*/ 	.word	0x00000000
        /*0020*/ 	.short	0x0004
        /*0022*/ 	.short	0x0018
        /*0024*/ 	.byte	0x00, 0xf5, 0x21, 0x00


	//----- nvinfo : EIATTR_KPARAM_INFO
	.align		4
.L_21:
        /*0028*/ 	.byte	0x04, 0x17
        /*002a*/ 	.short	(.L_23 - .L_22)
.L_22:
        /*002c*/ 	.word	0x00000000
        /*0030*/ 	.short	0x0003
        /*0032*/ 	.short	0x0010
        /*0034*/ 	.byte	0x00, 0xf5, 0x21, 0x00


	//----- nvinfo : EIATTR_KPARAM_INFO
	.align		4
.L_23:
        /*0038*/ 	.byte	0x04, 0x17
        /*003a*/ 	.short	(.L_25 - .L_24)
.L_24:
        /*003c*/ 	.word	0x00000000
        /*0040*/ 	.short	0x0002
        /*0042*/ 	.short	0x0008
        /*0044*/ 	.byte	0x00, 0xf0, 0x11, 0x00


	//----- nvinfo : EIATTR_KPARAM_INFO
	.align		4
.L_25:
        /*0048*/ 	.byte	0x04, 0x17
        /*004a*/ 	.short	(.L_27 - .L_26)
.L_26:
        /*004c*/ 	.word	0x00000000
        /*0050*/ 	.short	0x0001
        /*0052*/ 	.short	0x0004
        /*0054*/ 	.byte	0x00, 0xf0, 0x11, 0x00


	//----- nvinfo : EIATTR_KPARAM_INFO
	.align		4
.L_27:
        /*0058*/ 	.byte	0x04, 0x17
        /*005a*/ 	.short	(.L_29 - .L_28)
.L_28:
        /*005c*/ 	.word	0x00000000
        /*0060*/ 	.short	0x0000
        /*0062*/ 	.short	0x0000
        /*0064*/ 	.byte	0x00, 0xf0, 0x11, 0x00


	//----- nvinfo : EIATTR_SPARSE_MMA_MASK
	.align		4
.L_29:
        /*0068*/ 	.byte	0x03, 0x50
        /*006a*/ 	.short	0x0000


	//----- nvinfo : EIATTR_MAXREG_COUNT
	.align		4
        /*006c*/ 	.byte	0x03, 0x1b
        /*006e*/ 	.short	0x00ff


	//----- nvinfo : EIATTR_MERCURY_ISA_VERSION
	.align		4
        /*0070*/ 	.byte	0x03, 0x5f
        /*0072*/ 	.short	0x0101


	//----- nvinfo : EIATTR_VRC_CTA_INIT_COUNT
	.align		4
        /*0074*/ 	.byte	0x02, 0x4a
	.zero		1
	.zero		1


	//----- nvinfo : EIATTR_EXIT_INSTR_OFFSETS
	.align		4
        /*0078*/ 	.byte	0x04, 0x1c
        /*007a*/ 	.short	(.L_31 - .L_30)


	//   ....[0]....
.L_30:
        /*007c*/ 	.word	0x00000080


	//   ....[1]....
        /*0080*/ 	.word	0x00000500


	//   ....[2]....
        /*0084*/ 	.word	0x000006d0


	//----- nvinfo : EIATTR_CRS_STACK_SIZE
	.align		4
.L_31:
        /*0088*/ 	.byte	0x04, 0x1e
        /*008a*/ 	.short	(.L_33 - .L_32)
.L_32:
        /*008c*/ 	.word	0x00000000


	//----- nvinfo : EIATTR_CBANK_PARAM_SIZE
	.align		4
.L_33:
        /*0090*/ 	.byte	0x03, 0x19
        /*0092*/ 	.short	0x0028


	//----- nvinfo : EIATTR_PARAM_CBANK
	.align		4
        /*0094*/ 	.byte	0x04, 0x0a
        /*0096*/ 	.short	(.L_35 - .L_34)
	.align		4
.L_34:
        /*0098*/ 	.word	index@(.nv.constant0._Z19compute_V_into_SinviiiPfS_S_)
        /*009c*/ 	.short	0x0380
        /*009e*/ 	.short	0x0028


	//----- nvinfo : EIATTR_SW_WAR
	.align		4
.L_35:
        /*00a0*/ 	.byte	0x04, 0x36
        /*00a2*/ 	.short	(.L_37 - .L_36)
.L_36:
        /*00a4*/ 	.word	0x00000008
.L_37:


//--------------------- .nv.info._Z9transposePfS_ii --------------------------
	.section	.nv.info._Z9transposePfS_ii,"",@"SHT_CUDA_INFO"
	.sectionflags	@""
	.align	4


	//----- nvinfo : EIATTR_CUDA_API_VERSION
	.align		4
        /*0000*/ 	.byte	0x04, 0x37
        /*0002*/ 	.short	(.L_39 - .L_38)
.L_38:
        /*0004*/ 	.word	0x00000082


	//----- nvinfo : EIATTR_KPARAM_INFO
	.align		4
.L_39:
        /*0008*/ 	.byte	0x04, 0x17
        /*000a*/ 	.short	(.L_41 - .L_40)
.L_40:
        /*000c*/ 	.word	0x00000000
        /*0010*/ 	.short	0x0003
        /*0012*/ 	.short	0x0014
        /*0014*/ 	.byte	0x00, 0xf0, 0x11, 0x00


	//----- nvinfo : EIATTR_KPARAM_INFO
	.align		4
.L_41:
        /*0018*/ 	.byte	0x04, 0x17
        /*001a*/ 	.short	(.L_43 - .L_42)
.L_42:
        /*001c*/ 	.word	0x00000000
        /*0020*/ 	.short	0x0002
        /*0022*/ 	.short	0x0010
        /*0024*/ 	.byte	0x00, 0xf0, 0x11, 0x00


	//----- nvinfo : EIATTR_KPARAM_INFO
	.align		4
.L_43:
        /*0028*/ 	.byte	0x04, 0x17
        /*002a*/ 	.short	(.L_45 - .L_44)
.L_44:
        /*002c*/ 	.word	0x00000000
        /*0030*/ 	.short	0x0001
        /*0032*/ 	.short	0x0008
        /*0034*/ 	.byte	0x00, 0xf5, 0x21, 0x00


	//----- nvinfo : EIATTR_KPARAM_INFO
	.align		4
.L_45:
        /*0038*/ 	.byte	0x04, 0x17
        /*003a*/ 	.short	(.L_47 - .L_46)
.L_46:
        /*003c*/ 	.word	0x00000000
        /*0040*/ 	.short	0x0000
        /*0042*/ 	.short	0x0000
        /*0044*/ 	.byte	0x00, 0xf5, 0x21, 0x00


	//----- nvinfo : EIATTR_SPARSE_MMA_MASK
	.align		4
.L_47:
        /*0048*/ 	.byte	0x03, 0x50
        /*004a*/ 	.short	0x0000


	//----- nvinfo : EIATTR_MAXREG_COUNT
	.align		4
        /*004c*/ 	.byte	0x03, 0x1b
        /*004e*/ 	.short	0x00ff


	//----- nvinfo : EIATTR_MERCURY_ISA_VERSION
	.align		4
        /*0050*/ 	.byte	0x03, 0x5f
        /*0052*/ 	.short	0x0101


	//----- nvinfo : EIATTR_VRC_CTA_INIT_COUNT
	.align		4
        /*0054*/ 	.byte	0x02, 0x4a
	.zero		1
	.zero		1


	//----- nvinfo : EIATTR_EXIT_INSTR_OFFSETS
	.align		4
        /*0058*/ 	.byte	0x04, 0x1c
        /*005a*/ 	.short	(.L_49 - .L_48)


	//   ....[0]....
.L_48:
        /*005c*/ 	.word	0x00000200


	//   ....[1]....
        /*0060*/ 	.word	0x00000300


	//----- nvinfo : EIATTR_CBANK_PARAM_SIZE
	.align		4
.L_49:
        /*0064*/ 	.byte	0x03, 0x19
        /*0066*/ 	.short	0x0018


	//----- nvinfo : EIATTR_PARAM_CBANK
	.align		4
        /*0068*/ 	.byte	0x04, 0x0a
        /*006a*/ 	.short	(.L_51 - .L_50)
	.align		4
.L_50:
        /*006c*/ 	.word	index@(.nv.constant0._Z9transposePfS_ii)
        /*0070*/ 	.short	0x0380
        /*0072*/ 	.short	0x0018


	//----- nvinfo : EIATTR_SW_WAR
	.align		4
.L_51:
        /*0074*/ 	.byte	0x04, 0x36
        /*0076*/ 	.short	(.L_53 - .L_52)
.L_52:
        /*0078*/ 	.word	0x00000008
.L_53:


//--------------------- .nv.callgraph             --------------------------
	.section	.nv.callgraph,"",@"SHT_CUDA_CALLGRAPH"
	.align	4
	.sectionentsize	8
	.align		4
        /*0000*/ 	.word	0x00000000
	.align		4
        /*0004*/ 	.word	0xffffffff
	.align		4
        /*0008*/ 	.word	0x00000000
	.align		4
        /*000c*/ 	.word	0xfffffffe
	.align		4
        /*0010*/ 	.word	0x00000000
	.align		4
        /*0014*/ 	.word	0xfffffffd
	.align		4
        /*0018*/ 	.word	0x00000000
	.align		4
        /*001c*/ 	.word	0xfffffffc


//--------------------- .text._Z19compute_V_into_SinviiiPfS_S_ --------------------------
	.section	.text._Z19compute_V_into_SinviiiPfS_S_,"ax",@progbits
	.align	128
        .global         _Z19compute_V_into_SinviiiPfS_S_
        .type           _Z19compute_V_into_SinviiiPfS_S_,@function
        .size           _Z19compute_V_into_SinviiiPfS_S_,(.L_x_30 - _Z19compute_V_into_SinviiiPfS_S_)
        .other          _Z19compute_V_into_SinviiiPfS_S_,@"STO_CUDA_ENTRY STV_DEFAULT"
_Z19compute_V_into_SinviiiPfS_S_:
.text._Z19compute_V_into_SinviiiPfS_S_:
[----:B------:R-:W-:Y:S01]  /*0000*/  LDC R1, c[0x0][0x37c] ;  /* 0x0000df00ff017b82 */ /* 0x000fe20000000800 */
[----:B------:R-:W0:Y:S07]  /*0010*/  S2R R10, SR_TID.X ;  /* 0x00000000000a7919 */ /* 0x000e2e0000002100 */
[----:B------:R-:W0:Y:S01]  /*0020*/  S2UR UR6, SR_CTAID.X ;  /* 0x00000000000679c3 */ /* 0x000e220000002500 */
[----:B------:R-:W1:Y:S07]  /*0030*/  LDCU.64 UR4, c[0x0][0x380] ;  /* 0x00007000ff0477ac */ /* 0x000e6e0008000a00 */
[----:B------:R-:W0:Y:S01]  /*0040*/  LDC R11, c[0x0][0x360] ;  /* 0x0000d800ff0b7b82 */ /* 0x000e220000000800 */
[----:B-1----:R-:W-:Y:S01]  /*0050*/  UIMAD UR4, UR5, UR4, URZ ;  /* 0x00000004050472a4 */ /* 0x002fe2000f8e02ff */
[----:B0-----:R-:W-:-:S05]  /*0060*/  IMAD R10, R11, UR6, R10 ;  /* 0x000000060b0a7c24 */ /* 0x001fca000f8e020a */
[----:B------:R-:W-:-:S13]  /*0070*/  ISETP.GE.AND P0, PT, R10, UR4, PT ;  /* 0x000000040a007c0c */ /* 0x000fda000bf06270 */
[----:B------:R-:W-:Y:S05]  /*0080*/  @P0 EXIT ;  /* 0x000000000000094d */ /* 0x000fea0003800000 */
[----:B------:R-:W0:Y:S01]  /*0090*/  LDC R13, c[0x0][0x384] ;  /* 0x0000e100ff0d7b82 */ /* 0x000e220000000800 */
[----:B------:R-:W1:Y:S01]  /*00a0*/  LDCU UR6, c[0x0][0x370] ;  /* 0x00006e00ff0677ac */ /* 0x000e620008000800 */
[----:B------:R-:W-:Y:S01]  /*00b0*/  UISETP.NE.AND UP0, UPT, UR5, 0x1, UPT ;  /* 0x000000010500788c */ /* 0x000fe2000bf05270 */
[----:B------:R-:W2:Y:S05]  /*00c0*/  LDCU.64 UR8, c[0x0][0x358] ;  /* 0x00006b00ff0877ac */ /* 0x000eaa0008000a00 */
[----:B------:R-:W3:Y:S01]  /*00d0*/  LDC.64 R4, c[0x0][0x3a0] ;  /* 0x0000e800ff047b82 */ /* 0x000ee20000000a00 */
[----:B------:R-:W4:Y:S01]  /*00e0*/  LDCU UR10, c[0x0][0x384] ;  /* 0x00007080ff0a77ac */ /* 0x000f220008000800 */
[----:B------:R-:W0:Y:S06]  /*00f0*/  LDCU UR7, c[0x0][0x388] ;  /* 0x00007100ff0777ac */ /* 0x000e2c0008000800 */
[----:B------:R-:W0:Y:S01]  /*0100*/  LDC.64 R14, c[0x0][0x3a0] ;  /* 0x0000e800ff0e7b82 */ /* 0x000e220000000a00 */
[----:B-1----:R-:W-:Y:S01]  /*0110*/  IMAD R11, R11, UR6, RZ ;  /* 0x000000060b0b7c24 */ /* 0x002fe2000f8e02ff */
[----:B------:R-:W1:Y:S06]  /*0120*/  LDCU UR11, c[0x0][0x388] ;  /* 0x00007100ff0b77ac */ /* 0x000e6c0008000800 */
[----:B------:R-:W0:Y:S08]  /*0130*/  LDC.64 R16, c[0x0][0x398] ;  /* 0x0000e600ff107b82 */ /* 0x000e300000000a00 */
[----:B------:R-:W0:Y:S08]  /*0140*/  LDC.64 R6, c[0x0][0x390] ;  /* 0x0000e400ff067b82 */ /* 0x000e300000000a00 */
[----:B------:R-:W0:Y:S01]  /*0150*/  LDC.64 R8, c[0x0][0x398] ;  /* 0x0000e600ff087b82 */ /* 0x000e220000000a00 */
[----:B-12-4-:R-:W-:Y:S05]  /*0160*/  BRA.U !UP0, `(.L_x_0) ;  /* 0x0000000108e87547 */ /* 0x016fea000b800000 */
.L_x_6:
[----:B0-----:R-:W-:Y:S01]  /*0170*/  IABS R15, R13 ;  /* 0x0000000d000f7213 */ /* 0x001fe20000000000 */
[----:B------:R-:W-:Y:S03]  /*0180*/  BSSY.RECONVERGENT B0, `(.L_x_1) ;  /* 0x0000034000007945 */ /* 0x000fe60003800200 */
[----:B------:R-:W0:Y:S08]  /*0190*/  I2F.RP R0, R15 ;  /* 0x0000000f00007306 */ /* 0x000e300000209400 */
[----:B0-----:R-:W0:Y:S02]  /*01a0*/  MUFU.RCP R0, R0 ;  /* 0x0000000000007308 */ /* 0x001e240000001000 */
[----:B01----:R-:W-:-:S06]  /*01b0*/  VIADD R2, R0, 0xffffffe ;  /* 0x0ffffffe00027836 */ /* 0x003fcc0000000000 */
[----:B------:R0:W1:Y:S02]  /*01c0*/  F2I.FTZ.U32.TRUNC.NTZ R3, R2 ;  /* 0x0000000200037305 */ /* 0x000064000021f000 */
[----:B0-----:R-:W-:Y:S02]  /*01d0*/  IMAD.MOV.U32 R2, RZ, RZ, RZ ;  /* 0x000000ffff027224 */ /* 0x001fe400078e00ff */
[----:B-1----:R-:W-:-:S04]  /*01e0*/  IMAD.MOV R12, RZ, RZ, -R3 ;  /* 0x000000ffff0c7224 */ /* 0x002fc800078e0a03 */
[----:B------:R-:W-:Y:S01]  /*01f0*/  IMAD R17, R12, R15, RZ ;  /* 0x0000000f0c117224 */ /* 0x000fe200078e02ff */
[----:B------:R-:W-:-:S03]  /*0200*/  IABS R12, R10 ;  /* 0x0000000a000c7213 */ /* 0x000fc60000000000 */
[----:B------:R-:W-:-:S06]  /*0210*/  IMAD.HI.U32 R3, R3, R17, R2 ;  /* 0x0000001103037227 */ /* 0x000fcc00078e0002 */
[----:B------:R-:W-:-:S04]  /*0220*/  IMAD.HI.U32 R2, R3, R12, RZ ;  /* 0x0000000c03027227 */ /* 0x000fc800078e00ff */
[----:B------:R-:W-:-:S04]  /*0230*/  IMAD.MOV R0, RZ, RZ, -R2 ;  /* 0x000000ffff007224 */ /* 0x000fc800078e0a02 */
[----:B------:R-:W-:-:S05]  /*0240*/  IMAD R0, R15, R0, R12 ;  /* 0x000000000f007224 */ /* 0x000fca00078e020c */
[----:B------:R-:W-:-:S13]  /*0250*/  ISETP.GT.U32.AND P2, PT, R15, R0, PT ;  /* 0x000000000f00720c */ /* 0x000fda0003f44070 */
[----:B------:R-:W-:Y:S02]  /*0260*/  @!P2 IMAD.IADD R0, R0, 0x1, -R15 ;  /* 0x000000010000a824 */ /* 0x000fe400078e0a0f */
[----:B------:R-:W-:Y:S01]  /*0270*/  @!P2 VIADD R2, R2, 0x1 ;  /* 0x000000010202a836 */ /* 0x000fe20000000000 */
[----:B------:R-:W-:Y:S02]  /*0280*/  ISETP.NE.AND P2, PT, R13, RZ, PT ;  /* 0x000000ff0d00720c */ /* 0x000fe40003f45270 */
[----:B------:R-:W-:Y:S02]  /*0290*/  ISETP.GE.U32.AND P0, PT, R0, R15, PT ;  /* 0x0000000f0000720c */ /* 0x000fe40003f06070 */
[----:B------:R-:W-:-:S04]  /*02a0*/  LOP3.LUT R0, R10, R13, RZ, 0x3c, !PT ;  /* 0x0000000d0a007212 */ /* 0x000fc800078e3cff */
[----:B------:R-:W-:-:S07]  /*02b0*/  ISETP.GE.AND P1, PT, R0, RZ, PT ;  /* 0x000000ff0000720c */ /* 0x000fce0003f26270 */
[----:B------:R-:W-:-:S06]  /*02c0*/  @P0 VIADD R2, R2, 0x1 ;  /* 0x0000000102020836 */ /* 0x000fcc0000000000 */
[----:B------:R-:W-:Y:S01]  /*02d0*/  @!P1 IMAD.MOV R2, RZ, RZ, -R2 ;  /* 0x000000ffff029224 */ /* 0x000fe200078e0a02 */
[----:B------:R-:W-:-:S04]  /*02e0*/  @!P2 LOP3.LUT R2, RZ, R13, RZ, 0x33, !PT ;  /* 0x0000000dff02a212 */ /* 0x000fc800078e33ff */
[----:B------:R-:W-:Y:S01]  /*02f0*/  ISETP.GE.AND P0, PT, R2, UR7, PT ;  /* 0x0000000702007c0c */ /* 0x000fe2000bf06270 */
[----:B------:R-:W-:-:S04]  /*0300*/  IMAD.MOV R15, RZ, RZ, -R2 ;  /* 0x000000ffff0f7224 */ /* 0x000fc800078e0a02 */
[----:B------:R-:W-:-:S08]  /*0310*/  IMAD R15, R13, R15, R10 ;  /* 0x0000000f0d0f7224 */ /* 0x000fd000078e020a */
[----:B------:R-:W-:Y:S05]  /*0320*/  @P0 BRA `(.L_x_2) ;  /* 0x0000000000580947 */ /* 0x000fea0003800000 */
[----:B------:R-:W-:-:S05]  /*0330*/  IMAD.WIDE R18, R2, 0x4, R8 ;  /* 0x0000000402127825 */ /* 0x000fca00078e0208 */
[----:B------:R-:W2:Y:S01]  /*0340*/  LDG.E R3, desc[UR8][R18.64] ;  /* 0x0000000812037981 */ /* 0x000ea2000c1e1900 */
[----:B------:R-:W-:-:S04]  /*0350*/  IMAD R17, R15, R13, R2 ;  /* 0x0000000d0f117224 */ /* 0x000fc800078e0202 */
[----:B------:R-:W-:-:S05]  /*0360*/  IMAD.WIDE R16, R17, 0x4, R6 ;  /* 0x0000000411107825 */ /* 0x000fca00078e0206 */
[----:B------:R-:W4:Y:S01]  /*0370*/  LDG.E R0, desc[UR8][R16.64] ;  /* 0x0000000810007981 */ /* 0x000f22000c1e1900 */
[----:B------:R-:W-:Y:S01]  /*0380*/  BSSY.RECONVERGENT B1, `(.L_x_3) ;  /* 0x000000c000017945 */ /* 0x000fe20003800200 */
[----:B--2---:R-:W0:Y:S08]  /*0390*/  MUFU.RCP R12, R3 ;  /* 0x00000003000c7308 */ /* 0x004e300000001000 */
[----:B----4-:R-:W1:Y:S01]  /*03a0*/  FCHK P0, R0, R3 ;  /* 0x0000000300007302 */ /* 0x010e620000000000 */
[----:B0-----:R-:W-:-:S04]  /*03b0*/  FFMA R21, -R3, R12, 1 ;  /* 0x3f80000003157423 */ /* 0x001fc8000000010c */
[----:B------:R-:W-:-:S04]  /*03c0*/  FFMA R21, R12, R21, R12 ;  /* 0x000000150c157223 */ /* 0x000fc8000000000c */
[----:B------:R-:W-:-:S04]  /*03d0*/  FFMA R12, R0, R21, RZ ;  /* 0x00000015000c7223 */ /* 0x000fc800000000ff */
[----:B------:R-:W-:-:S04]  /*03e0*/  FFMA R14, -R3, R12, R0 ;  /* 0x0000000c030e7223 */ /* 0x000fc80000000100 */
[----:B------:R-:W-:Y:S01]  /*03f0*/  FFMA R21, R21, R14, R12 ;  /* 0x0000000e15157223 */ /* 0x000fe2000000000c */
[----:B-1----:R-:W-:Y:S06]  /*0400*/  @!P0 BRA `(.L_x_4) ;  /* 0x00000000000c8947 */ /* 0x002fec0003800000 */
[----:B------:R-:W-:-:S07]  /*0410*/  MOV R12, 0x430 ;  /* 0x00000430000c7802 */ /* 0x000fce0000000f00 */
[----:B---3--:R-:W-:Y:S05]  /*0420*/  CALL.REL.NOINC `($__internal_1_$__cuda_sm3x_div_rn_noftz_f32_slowpath) ;  /* 0x0000000400807944 */ /* 0x008fea0003c00000 */
[----:B------:R-:W-:-:S07]  /*0430*/  IMAD.MOV.U32 R21, RZ, RZ, R0 ;  /* 0x000000ffff157224 */ /* 0x000fce00078e0000 */
.L_x_4:
[----:B------:R-:W-:Y:S05]  /*0440*/  BSYNC.RECONVERGENT B1 ;  /* 0x0000000000017941 */ /* 0x000fea0003800200 */
.L_x_3:
[----:B------:R-:W-:-:S04]  /*0450*/  IMAD R3, R2, UR10, R15 ;  /* 0x0000000a02037c24 */ /* 0x000fc8000f8e020f */
[----:B---3--:R-:W-:-:S05]  /*0460*/  IMAD.WIDE R2, R3, 0x4, R4 ;  /* 0x0000000403027825 */ /* 0x008fca00078e0204 */
[----:B------:R0:W-:Y:S01]  /*0470*/  STG.E desc[UR8][R2.64], R21 ;  /* 0x0000001502007986 */ /* 0x0001e2000c101908 */
[----:B------:R-:W-:Y:S05]  /*0480*/  BRA `(.L_x_5) ;  /* 0x00000000000c7947 */ /* 0x000fea0003800000 */
.L_x_2:
[----:B------:R-:W-:-:S04]  /*0490*/  IMAD R3, R2, R13, R15 ;  /* 0x0000000d02037224 */ /* 0x000fc800078e020f */
[----:B---3--:R-:W-:-:S05]  /*04a0*/  IMAD.WIDE R2, R3, 0x4, R4 ;  /* 0x0000000403027825 */ /* 0x008fca00078e0204 */
[----:B------:R1:W-:Y:S02]  /*04b0*/  STG.E desc[UR8][R2.64], RZ ;  /* 0x000000ff02007986 */ /* 0x0003e4000c101908 */
.L_x_5:
[----:B------:R-:W-:Y:S05]  /*04c0*/  BSYNC.RECONVERGENT B0 ;  /* 0x0000000000007941 */ /* 0x000fea0003800200 */
.L_x_1:
[----:B------:R-:W-:-:S05]  /*04d0*/  IMAD.IADD R10, R11, 0x1, R10 ;  /* 0x000000010b0a7824 */ /* 0x000fca00078e020a */
[----:B------:R-:W-:-:S13]  /*04e0*/  ISETP.GE.AND P0, PT, R10, UR4, PT ;  /* 0x000000040a007c0c */ /* 0x000fda000bf06270 */
[----:B------:R-:W-:Y:S05]  /*04f0*/  @!P0 BRA `(.L_x_6) ;  /* 0xfffffffc001c8947 */ /* 0x000fea000383ffff */
[----:B------:R-:W-:Y:S05]  /*0500*/  EXIT ;  /* 0x000000000000794d */ /* 0x000fea0003800000 */
.L_x_0:
[----:B------:R-:W-:Y:S01]  /*0510*/  ISETP.GE.AND P0, PT, R10, UR11, PT ;  /* 0x0000000b0a007c0c */ /* 0x000fe2000bf06270 */
[----:B------:R-:W-:-:S12]  /*0520*/  BSSY.RECONVERGENT B0, `(.L_x_7) ;  /* 0x0000017000007945 */ /* 0x000fd80003800200 */
[----:B-12---:R-:W1:Y:S02]  /*0530*/  @P0 LDC.64 R2, c[0x0][0x3a0] ;  /* 0x0000e800ff020b82 */ /* 0x006e640000000a00 */
[----:B-1----:R-:W-:-:S05]  /*0540*/  @P0 IMAD.WIDE R2, R10, 0x4, R2 ;  /* 0x000000040a020825 */ /* 0x002fca00078e0202 */
[----:B------:R1:W-:Y:S01]  /*0550*/  @P0 STG.E desc[UR8][R2.64], RZ ;  /* 0x000000ff02000986 */ /* 0x0003e2000c101908 */
[----:B------:R-:W-:Y:S05]  /*0560*/  @P0 BRA `(.L_x_8) ;  /* 0x0000000000480947 */ /* 0x000fea0003800000 */
[----:B01----:R-:W-:-:S06]  /*0570*/  IMAD.WIDE R2, R10, 0x4, R16 ;  /* 0x000000040a027825 */ /* 0x003fcc00078e0210 */
[----:B------:R-:W2:Y:S01]  /*0580*/  LDG.E R2, desc[UR8][R2.64] ;  /* 0x0000000802027981 */ /* 0x000ea2000c1e1900 */
[----:B------:R-:W-:Y:S01]  /*0590*/  BSSY.RECONVERGENT B1, `(.L_x_9) ;  /* 0x000000d000017945 */ /* 0x000fe20003800200 */
[----:B--2---:R-:W-:-:S04]  /*05a0*/  IADD3 R0, PT, PT, R2, 0x1800000, RZ ;  /* 0x0180000002007810 */ /* 0x004fc80007ffe0ff */
[----:B------:R-:W-:-:S04]  /*05b0*/  LOP3.LUT R0, R0, 0x7f800000, RZ, 0xc0, !PT ;  /* 0x7f80000000007812 */ /* 0x000fc800078ec0ff */
[----:B------:R-:W-:-:S13]  /*05c0*/  ISETP.GT.U32.AND P0, PT, R0, 0x1ffffff, PT ;  /* 0x01ffffff0000780c */ /* 0x000fda0003f04070 */
[----:B------:R-:W-:Y:S05]  /*05d0*/  @P0 BRA `(.L_x_10) ;  /* 0x0000000000100947 */ /* 0x000fea0003800000 */
[----:B---3--:R-:W-:-:S07]  /*05e0*/  MOV R4, 0x600 ;  /* 0x0000060000047802 */ /* 0x008fce0000000f00 */
[----:B------:R-:W-:Y:S05]  /*05f0*/  CALL.REL.NOINC `($__internal_0_$__cuda_sm20_rcp_rn_f32_slowpath) ;  /* 0x0000000000387944 */ /* 0x000fea0003c00000 */
[----:B------:R-:W-:Y:S01]  /*0600*/  IMAD.MOV.U32 R5, RZ, RZ, R3 ;  /* 0x000000ffff057224 */ /* 0x000fe200078e0003 */
[----:B------:R-:W-:Y:S06]  /*0610*/  BRA `(.L_x_11) ;  /* 0x0000000000107947 */ /* 0x000fec0003800000 */
.L_x_10:
[----:B---3--:R-:W0:Y:S02]  /*0620*/  MUFU.RCP R5, R2 ;  /* 0x0000000200057308 */ /* 0x008e240000001000 */
[----:B0-----:R-:W-:-:S04]  /*0630*/  FFMA R0, R2, R5, -1 ;  /* 0xbf80000002007423 */ /* 0x001fc80000000005 */
[----:B------:R-:W-:-:S04]  /*0640*/  FADD.FTZ R0, -R0, -RZ ;  /* 0x800000ff00007221 */ /* 0x000fc80000010100 */
[----:B------:R-:W-:-:S07]  /*0650*/  FFMA R5, R5, R0, R5 ;  /* 0x0000000005057223 */ /* 0x000fce0000000005 */
.L_x_11:
[----:B------:R-:W-:Y:S05]  /*0660*/  BSYNC.RECONVERGENT B1 ;  /* 0x0000000000017941 */ /* 0x000fea0003800200 */
.L_x_9:
[----:B------:R-:W-:-:S05]  /*0670*/  IMAD.WIDE R2, R10, 0x4, R14 ;  /* 0x000000040a027825 */ /* 0x000fca00078e020e */
[----:B------:R2:W-:Y:S02]  /*0680*/  STG.E desc[UR8][R2.64], R5 ;  /* 0x0000000502007986 */ /* 0x0005e4000c101908 */
.L_x_8:
[----:B0-----:R-:W-:Y:S05]  /*0690*/  BSYNC.RECONVERGENT B0 ;  /* 0x0000000000007941 */ /* 0x001fea0003800200 */
.L_x_7:
[----:B------:R-:W-:-:S05]  /*06a0*/  IMAD.IADD R10, R11, 0x1, R10 ;  /* 0x000000010b0a7824 */ /* 0x000fca00078e020a */
[----:B------:R-:W-:-:S13]  /*06b0*/  ISETP.GE.AND P0, PT, R10, UR4, PT ;  /* 0x000000040a007c0c */ /* 0x000fda000bf06270 */
[----:B------:R-:W-:Y:S05]  /*06c0*/  @!P0 BRA `(.L_x_0) ;  /* 0xfffffffc00908947 */ /* 0x000fea000383ffff */
[----:B------:R-:W-:Y:S05]  /*06d0*/  EXIT ;  /* 0x000000000000794d */ /* 0x000fea0003800000 */
        .weak           $__internal_0_$__cuda_sm20_rcp_rn_f32_slowpath
        .type           $__internal_0_$__cuda_sm20_rcp_rn_f32_slowpath,@function
        .size           $__internal_0_$__cuda_sm20_rcp_rn_f32_slowpath,($__internal_1_$__cuda_sm3x_div_rn_noftz_f32_slowpath - $__internal_0_$__cuda_sm20_rcp_rn_f32_slowpath)
$__internal_0_$__cuda_sm20_rcp_rn_f32_slowpath:
[----:B------:R-:W-:Y:S01]  /*06e0*/  IMAD.SHL.U32 R0, R2, 0x2, RZ ;  /* 0x0000000202007824 */ /* 0x000fe200078e00ff */
[----:B------:R-:W-:Y:S04]  /*06f0*/  BSSY.RECONVERGENT B2, `(.L_x_12) ;  /* 0x0000031000027945 */ /* 0x000fe80003800200 */
[----:B------:R-:W-:Y:S01]  /*0700*/  SHF.R.U32.HI R7, RZ, 0x18, R0 ;  /* 0x00000018ff077819 */ /* 0x000fe20000011600 */
[----:B------:R-:W-:-:S03]  /*0710*/  IMAD.MOV.U32 R0, RZ, RZ, R2 ;  /* 0x000000ffff007224 */ /* 0x000fc600078e0002 */
[----:B------:R-:W-:-:S13]  /*0720*/  ISETP.NE.U32.AND P0, PT, R7, RZ, PT ;  /* 0x000000ff0700720c */ /* 0x000fda0003f05070 */
[----:B------:R-:W-:Y:S05]  /*0730*/  @P0 BRA `(.L_x_13) ;  /* 0x0000000000280947 */ /* 0x000fea0003800000 */
[----:B------:R-:W-:-:S05]  /*0740*/  IMAD.SHL.U32 R2, R0, 0x2, RZ ;  /* 0x0000000200027824 */ /* 0x000fca00078e00ff */
[----:B------:R-:W-:-:S13]  /*0750*/  ISETP.NE.AND P0, PT, R2, RZ, PT ;  /* 0x000000ff0200720c */ /* 0x000fda0003f05270 */
[----:B------:R-:W-:Y:S01]  /*0760*/  @P0 FFMA R5, R0, 1.84467440737095516160e+19, RZ ;  /* 0x5f80000000050823 */ /* 0x000fe200000000ff */
[----:B------:R-:W-:Y:S08]  /*0770*/  @!P0 MUFU.RCP R3, R0 ;  /* 0x0000000000038308 */ /* 0x000ff00000001000 */
[----:B------:R-:W0:Y:S02]  /*0780*/  @P0 MUFU.RCP R2, R5 ;  /* 0x0000000500020308 */ /* 0x000e240000001000 */
[----:B0-----:R-:W-:-:S04]  /*0790*/  @P0 FFMA R6, R5, R2, -1 ;  /* 0xbf80000005060423 */ /* 0x001fc80000000002 */
[----:B------:R-:W-:-:S04]  /*07a0*/  @P0 FADD.FTZ R7, -R6, -RZ ;  /* 0x800000ff06070221 */ /* 0x000fc80000010100 */
[----:B------:R-:W-:-:S04]  /*07b0*/  @P0 FFMA R2, R2, R7, R2 ;  /* 0x0000000702020223 */ /* 0x000fc80000000002 */
[----:B------:R-:W-:Y:S01]  /*07c0*/  @P0 FFMA R3, R2, 1.84467440737095516160e+19, RZ ;  /* 0x5f80000002030823 */ /* 0x000fe200000000ff */
[----:B------:R-:W-:Y:S06]  /*07d0*/  BRA `(.L_x_14) ;  /* 0x0000000000887947 */ /* 0x000fec0003800000 */
.L_x_13:
[----:B------:R-:W-:-:S05]  /*07e0*/  VIADD R9, R7, 0xffffff03 ;  /* 0xffffff0307097836 */ /* 0x000fca0000000000 */
[----:B------:R-:W-:-:S13]  /*07f0*/  ISETP.GT.U32.AND P0, PT, R9, 0x1, PT ;  /* 0x000000010900780c */ /* 0x000fda0003f04070 */
[----:B------:R-:W-:Y:S05]  /*0800*/  @P0 BRA `(.L_x_15) ;  /* 0x0000000000780947 */ /* 0x000fea0003800000 */
[----:B------:R-:W-:Y:S01]  /*0810*/  LOP3.LUT R2, R0, 0x7fffff, RZ, 0xc0, !PT ;  /* 0x007fffff00027812 */ /* 0x000fe200078ec0ff */
[----:B------:R-:W-:-:S03]  /*0820*/  IMAD.MOV.U32 R8, RZ, RZ, 0x3 ;  /* 0x00000003ff087424 */ /* 0x000fc600078e00ff */
[----:B------:R-:W-:Y:S02]  /*0830*/  LOP3.LUT R2, R2, 0x3f800000, RZ, 0xfc, !PT ;  /* 0x3f80000002027812 */ /* 0x000fe400078efcff */
[----:B------:R-:W-:Y:S02]  /*0840*/  SHF.L.U32 R8, R8, R9, RZ ;  /* 0x0000000908087219 */ /* 0x000fe400000006ff */
[----:B------:R-:W0:Y:S02]  /*0850*/  MUFU.RCP R3, R2 ;  /* 0x0000000200037308 */ /* 0x000e240000001000 */
[----:B0-----:R-:W-:-:S04]  /*0860*/  FFMA R5, R2, R3, -1 ;  /* 0xbf80000002057423 */ /* 0x001fc80000000003 */
[----:B------:R-:W-:-:S04]  /*0870*/  FADD.FTZ R6, -R5, -RZ ;  /* 0x800000ff05067221 */ /* 0x000fc80000010100 */
[CCC-:B------:R-:W-:Y:S01]  /*0880*/  FFMA.RM R5, R3.reuse, R6.reuse, R3.reuse ;  /* 0x0000000603057223 */ /* 0x1c0fe20000004003 */
[----:B------:R-:W-:-:S04]  /*0890*/  FFMA.RP R6, R3, R6, R3 ;  /* 0x0000000603067223 */ /* 0x000fc80000008003 */
[C---:B------:R-:W-:Y:S02]  /*08a0*/  LOP3.LUT R3, R5.reuse, 0x7fffff, RZ, 0xc0, !PT ;  /* 0x007fffff05037812 */ /* 0x040fe400078ec0ff */
[----:B------:R-:W-:Y:S02]  /*08b0*/  FSETP.NEU.FTZ.AND P0, PT, R5, R6, PT ;  /* 0x000000060500720b */ /* 0x000fe40003f1d000 */
[----:B------:R-:W-:Y:S02]  /*08c0*/  LOP3.LUT R3, R3, 0x800000, RZ, 0xfc, !PT ;  /* 0x0080000003037812 */ /* 0x000fe400078efcff */
[----:B------:R-:W-:Y:S02]  /*08d0*/  SEL R5, RZ, 0xffffffff, !P0 ;  /* 0xffffffffff057807 */ /* 0x000fe40004000000 */
[----:B------:R-:W-:-:S03]  /*08e0*/  LOP3.LUT R8, R8, R3, RZ, 0xc0, !PT ;  /* 0x0000000308087212 */ /* 0x000fc600078ec0ff */
[----:B------:R-:W-:Y:S01]  /*08f0*/  IMAD.MOV R2, RZ, RZ, -R5 ;  /* 0x000000ffff027224 */ /* 0x000fe200078e0a05 */
[----:B------:R-:W-:-:S04]  /*0900*/  SHF.R.U32.HI R8, RZ, R9, R8 ;  /* 0x00000009ff087219 */ /* 0x000fc80000011608 */
[----:B------:R-:W-:Y:S02]  /*0910*/  LOP3.LUT P1, RZ, R2, R9, R3, 0xf8, !PT ;  /* 0x0000000902ff7212 */ /* 0x000fe4000782f803 */
[C---:B------:R-:W-:Y:S02]  /*0920*/  LOP3.LUT P0, RZ, R8.reuse, 0x1, RZ, 0xc0, !PT ;  /* 0x0000000108ff7812 */ /* 0x040fe4000780c0ff */
[----:B------:R-:W-:-:S04]  /*0930*/  LOP3.LUT P2, RZ, R8, 0x2, RZ, 0xc0, !PT ;  /* 0x0000000208ff7812 */ /* 0x000fc8000784c0ff */
[----:B------:R-:W-:Y:S02]  /*0940*/  PLOP3.LUT P0, PT, P0, P1, P2, 0xe0, 0x0 ;  /* 0x000000000000781c */ /* 0x000fe40000703c20 */
[----:B------:R-:W-:Y:S02]  /*0950*/  LOP3.LUT P1, RZ, R0, 0x7fffff, RZ, 0xc0, !PT ;  /* 0x007fffff00ff7812 */ /* 0x000fe4000782c0ff */
[----:B------:R-:W-:-:S04]  /*0960*/  SEL R2, RZ, 0x1, !P0 ;  /* 0x00000001ff027807 */ /* 0x000fc80004000000 */
[----:B------:R-:W-:-:S04]  /*0970*/  IADD3 R2, PT, PT, -R2, RZ, RZ ;  /* 0x000000ff02027210 */ /* 0x000fc80007ffe1ff */
[----:B------:R-:W-:Y:S01]  /*0980*/  ISETP.GE.AND P0, PT, R2, RZ, PT ;  /* 0x000000ff0200720c */ /* 0x000fe20003f06270 */
[----:B------:R-:W-:-:S05]  /*0990*/  VIADD R2, R7, 0xffffff04 ;  /* 0xffffff0407027836 */ /* 0x000fca0000000000 */
[----:B------:R-:W-:-:S07]  /*09a0*/  SHF.R.U32.HI R3, RZ, R2, R3 ;  /* 0x00000002ff037219 */ /* 0x000fce0000011603 */
[----:B------:R-:W-:-:S04]  /*09b0*/  @!P0 VIADD R3, R3, 0x1 ;  /* 0x0000000103038836 */ /* 0x000fc80000000000 */
[----:B------:R-:W-:-:S05]  /*09c0*/  @!P1 IMAD.SHL.U32 R3, R3, 0x2, RZ ;  /* 0x0000000203039824 */ /* 0x000fca00078e00ff */
[----:B------:R-:W-:Y:S01]  /*09d0*/  LOP3.LUT R3, R3, 0x80000000, R0, 0xf8, !PT ;  /* 0x8000000003037812 */ /* 0x000fe200078ef800 */
[----:B------:R-:W-:Y:S06]  /*09e0*/  BRA `(.L_x_14) ;  /* 0x0000000000047947 */ /* 0x000fec0003800000 */
.L_x_15:
[----:B------:R0:W1:Y:S02]  /*09f0*/  MUFU.RCP R3, R0 ;  /* 0x0000000000037308 */ /* 0x0000640000001000 */
.L_x_14:
[----:B------:R-:W-:Y:S05]  /*0a00*/  BSYNC.RECONVERGENT B2 ;  /* 0x0000000000027941 */ /* 0x000fea0003800200 */
.L_x_12:
[----:B------:R-:W-:-:S04]  /*0a10*/  IMAD.MOV.U32 R5, RZ, RZ, 0x0 ;  /* 0x00000000ff057424 */ /* 0x000fc800078e00ff */
[----:B01----:R-:W-:Y:S05]  /*0a20*/  RET.REL.NODEC R4 `(_Z19compute_V_into_SinviiiPfS_S_) ;  /* 0xfffffff404747950 */ /* 0x003fea0003c3ffff */
        .weak           $__internal_1_$__cuda_sm3x_div_rn_noftz_f32_slowpath
        .type           $__internal_1_$__cuda_sm3x_div_rn_noftz_f32_slowpath,@function
        .size           $__internal_1_$__cuda_sm3x_div_rn_noftz_f32_slowpath,(.L_x_30 - $__internal_1_$__cuda_sm3x_div_rn_noftz_f32_slowpath)
$__internal_1_$__cuda_sm3x_div_rn_noftz_f32_slowpath:
[--C-:B------:R-:W-:Y:S01]  /*0a30*/  SHF.R.U32.HI R14, RZ, 0x17, R3.reuse ;  /* 0x00000017ff0e7819 */ /* 0x100fe20000011603 */
[----:B------:R-:W-:Y:S01]  /*0a40*/  BSSY.RECONVERGENT B2, `(.L_x_16) ;  /* 0x0000064000027945 */ /* 0x000fe20003800200 */
[--C-:B------:R-:W-:Y:S01]  /*0a50*/  SHF.R.U32.HI R16, RZ, 0x17, R0.reuse ;  /* 0x00000017ff107819 */ /* 0x100fe20000011600 */
[----:B------:R-:W-:Y:S01]  /*0a60*/  IMAD.MOV.U32 R17, RZ, RZ, R0 ;  /* 0x000000ffff117224 */ /* 0x000fe200078e0000 */
[----:B------:R-:W-:Y:S01]  /*0a70*/  LOP3.LUT R14, R14, 0xff, RZ, 0xc0, !PT ;  /* 0x000000ff0e0e7812 */ /* 0x000fe200078ec0ff */
[----:B------:R-:W-:Y:S01]  /*0a80*/  IMAD.MOV.U32 R18, RZ, RZ, R3 ;  /* 0x000000ffff127224 */ /* 0x000fe200078e0003 */
[----:B------:R-:W-:-:S03]  /*0a90*/  LOP3.LUT R19, R16, 0xff, RZ, 0xc0, !PT ;  /* 0x000000ff10137812 */ /* 0x000fc600078ec0ff */
[----:B------:R-:W-:Y:S02]  /*0aa0*/  VIADD R21, R14, 0xffffffff ;  /* 0xffffffff0e157836 */ /* 0x000fe40000000000 */
[----:B------:R-:W-:-:S03]  /*0ab0*/  VIADD R20, R19, 0xffffffff ;  /* 0xffffffff13147836 */ /* 0x000fc60000000000 */
[----:B------:R-:W-:-:S04]  /*0ac0*/  ISETP.GT.U32.AND P0, PT, R21, 0xfd, PT ;  /* 0x000000fd1500780c */ /* 0x000fc80003f04070 */
[----:B------:R-:W-:-:S13]  /*0ad0*/  ISETP.GT.U32.OR P0, PT, R20, 0xfd, P0 ;  /* 0x000000fd1400780c */ /* 0x000fda0000704470 */
[----:B------:R-:W-:Y:S01]  /*0ae0*/  @!P0 MOV R16, RZ ;  /* 0x000000ff00108202 */ /* 0x000fe20000000f00 */
[----:B------:R-:W-:Y:S06]  /*0af0*/  @!P0 BRA `(.L_x_17) ;  /* 0x00000000005c8947 */ /* 0x000fec0003800000 */
[----:B------:R-:W-:Y:S02]  /*0b00*/  FSETP.GTU.FTZ.AND P0, PT, |R0|, +INF , PT ;  /* 0x7f8000000000780b */ /* 0x000fe40003f1c200 */
[----:B------:R-:W-:-:S04]  /*0b10*/  FSETP.GTU.FTZ.AND P1, PT, |R3|, +INF , PT ;  /* 0x7f8000000300780b */ /* 0x000fc80003f3c200 */
[----:B------:R-:W-:-:S13]  /*0b20*/  PLOP3.LUT P0, PT, P0, P1, PT, 0xf8, 0x8f ;  /* 0x00000000008f781c */ /* 0x000fda0000703f70 */
[----:B------:R-:W-:Y:S05]  /*0b30*/  @P0 BRA `(.L_x_18) ;  /* 0x00000004004c0947 */ /* 0x000fea0003800000 */
[----:B------:R-:W-:-:S13]  /*0b40*/  LOP3.LUT P0, RZ, R18, 0x7fffffff, R17, 0xc8, !PT ;  /* 0x7fffffff12ff7812 */ /* 0x000fda000780c811 */
[----:B------:R-:W-:Y:S05]  /*0b50*/  @!P0 BRA `(.L_x_19) ;  /* 0x00000004003c8947 */ /* 0x000fea0003800000 */
[C---:B------:R-:W-:Y:S02]  /*0b60*/  FSETP.NEU.FTZ.AND P2, PT, |R0|.reuse, +INF , PT ;  /* 0x7f8000000000780b */ /* 0x040fe40003f5d200 */
[----:B------:R-:W-:Y:S02]  /*0b70*/  FSETP.NEU.FTZ.AND P1, PT, |R3|, +INF , PT ;  /* 0x7f8000000300780b */ /* 0x000fe40003f3d200 */
[----:B------:R-:W-:-:S11]  /*0b80*/  FSETP.NEU.FTZ.AND P0, PT, |R0|, +INF , PT ;  /* 0x7f8000000000780b */ /* 0x000fd60003f1d200 */
[----:B------:R-:W-:Y:S05]  /*0b90*/  @!P1 BRA !P2, `(.L_x_19) ;  /* 0x00000004002c9947 */ /* 0x000fea0005000000 */
[----:B------:R-:W-:-:S04]  /*0ba0*/  LOP3.LUT P2, RZ, R17, 0x7fffffff, RZ, 0xc0, !PT ;  /* 0x7fffffff11ff7812 */ /* 0x000fc8000784c0ff */
[----:B------:R-:W-:-:S13]  /*0bb0*/  PLOP3.LUT P1, PT, P1, P2, PT, 0x2f, 0xf2 ;  /* 0x0000000000f2781c */ /* 0x000fda0000f24577 */
[----:B------:R-:W-:Y:S05]  /*0bc0*/  @P1 BRA `(.L_x_20) ;  /* 0x0000000400181947 */ /* 0x000fea0003800000 */
[----:B------:R-:W-:-:S04]  /*0bd0*/  LOP3.LUT P1, RZ, R18, 0x7fffffff, RZ, 0xc0, !PT ;  /* 0x7fffffff12ff7812 */ /* 0x000fc8000782c0ff */
[----:B------:R-:W-:-:S13]  /*0be0*/  PLOP3.LUT P0, PT, P0, P1, PT, 0x2f, 0xf2 ;  /* 0x0000000000f2781c */ /* 0x000fda0000702577 */
[----:B------:R-:W-:Y:S05]  /*0bf0*/  @P0 BRA `(.L_x_21) ;  /* 0x0000000400000947 */ /* 0x000fea0003800000 */
[----:B------:R-:W-:Y:S02]  /*0c00*/  ISETP.GE.AND P0, PT, R20, RZ, PT ;  /* 0x000000ff1400720c */ /* 0x000fe40003f06270 */
[----:B------:R-:W-:-:S11]  /*0c10*/  ISETP.GE.AND P1, PT, R21, RZ, PT ;  /* 0x000000ff1500720c */ /* 0x000fd60003f26270 */
[----:B------:R-:W-:Y:S02]  /*0c20*/  @P0 IMAD.MOV.U32 R16, RZ, RZ, RZ ;  /* 0x000000ffff100224 */ /* 0x000fe400078e00ff */
[----:B------:R-:W-:Y:S01]  /*0c30*/  @!P0 FFMA R17, R0, 1.84467440737095516160e+19, RZ ;  /* 0x5f80000000118823 */ /* 0x000fe200000000ff */
[----:B------:R-:W-:Y:S02]  /*0c40*/  @!P0 IMAD.MOV.U32 R16, RZ, RZ, -0x40 ;  /* 0xffffffc0ff108424 */ /* 0x000fe400078e00ff */
[----:B------:R-:W-:Y:S02]  /*0c50*/  @!P1 FFMA R18, R3, 1.84467440737095516160e+19, RZ ;  /* 0x5f80000003129823 */ /* 0x000fe400000000ff */
[----:B------:R-:W-:-:S07]  /*0c60*/  @!P1 VIADD R16, R16, 0x40 ;  /* 0x0000004010109836 */ /* 0x000fce0000000000 */
.L_x_17:
[----:B------:R-:W-:Y:S01]  /*0c70*/  LEA R3, R14, 0xc0800000, 0x17 ;  /* 0xc08000000e037811 */ /* 0x000fe200078eb8ff */
[----:B------:R-:W-:Y:S01]  /*0c80*/  VIADD R19, R19, 0xffffff81 ;  /* 0xffffff8113137836 */ /* 0x000fe20000000000 */
[----:B------:R-:W-:Y:S03]  /*0c90*/  BSSY.RECONVERGENT B3, `(.L_x_22) ;  /* 0x0000035000037945 */ /* 0x000fe60003800200 */
[----:B------:R-:W-:Y:S02]  /*0ca0*/  IMAD.IADD R20, R18, 0x1, -R3 ;  /* 0x0000000112147824 */ /* 0x000fe400078e0a03 */
[C---:B------:R-:W-:Y:S01]  /*0cb0*/  IMAD R0, R19.reuse, -0x800000, R17 ;  /* 0xff80000013007824 */ /* 0x040fe200078e0211 */
[----:B------:R-:W-:Y:S01]  /*0cc0*/  IADD3 R19, PT, PT, R19, 0x7f, -R14 ;  /* 0x0000007f13137810 */ /* 0x000fe20007ffe80e */
[----:B------:R-:W0:Y:S01]  /*0cd0*/  MUFU.RCP R3, R20 ;  /* 0x0000001400037308 */ /* 0x000e220000001000 */
[----:B------:R-:W-:-:S03]  /*0ce0*/  FADD.FTZ R21, -R20, -RZ ;  /* 0x800000ff14157221 */ /* 0x000fc60000010100 */
[----:B------:R-:W-:Y:S02]  /*0cf0*/  IMAD.IADD R19, R19, 0x1, R16 ;  /* 0x0000000113137824 */ /* 0x000fe400078e0210 */
[----:B0-----:R-:W-:-:S04]  /*0d00*/  FFMA R18, R3, R21, 1 ;  /* 0x3f80000003127423 */ /* 0x001fc80000000015 */
[----:B------:R-:W-:-:S04]  /*0d10*/  FFMA R3, R3, R18, R3 ;  /* 0x0000001203037223 */ /* 0x000fc80000000003 */
[----:B------:R-:W-:-:S04]  /*0d20*/  FFMA R18, R0, R3, RZ ;  /* 0x0000000300127223 */ /* 0x000fc800000000ff */
[----:B------:R-:W-:-:S04]  /*0d30*/  FFMA R17, R21, R18, R0 ;  /* 0x0000001215117223 */ /* 0x000fc80000000000 */
[----:B------:R-:W-:-:S04]  /*0d40*/  FFMA R18, R3, R17, R18 ;  /* 0x0000001103127223 */ /* 0x000fc80000000012 */
[----:B------:R-:W-:-:S04]  /*0d50*/  FFMA R21, R21, R18, R0 ;  /* 0x0000001215157223 */ /* 0x000fc80000000000 */
[----:B------:R-:W-:-:S05]  /*0d60*/  FFMA R0, R3, R21, R18 ;  /* 0x0000001503007223 */ /* 0x000fca0000000012 */
[----:B------:R-:W-:-:S04]  /*0d70*/  SHF.R.U32.HI R14, RZ, 0x17, R0 ;  /* 0x00000017ff0e7819 */ /* 0x000fc80000011600 */
[----:B------:R-:W-:-:S05]  /*0d80*/  LOP3.LUT R14, R14, 0xff, RZ, 0xc0, !PT ;  /* 0x000000ff0e0e7812 */ /* 0x000fca00078ec0ff */
[----:B------:R-:W-:-:S05]  /*0d90*/  IMAD.IADD R20, R14, 0x1, R19 ;  /* 0x000000010e147824 */ /* 0x000fca00078e0213 */
[----:B------:R-:W-:-:S04]  /*0da0*/  IADD3 R14, PT, PT, R20, -0x1, RZ ;  /* 0xffffffff140e7810 */ /* 0x000fc80007ffe0ff */
[----:B------:R-:W-:-:S13]  /*0db0*/  ISETP.GE.U32.AND P0, PT, R14, 0xfe, PT ;  /* 0x000000fe0e00780c */ /* 0x000fda0003f06070 */
[----:B------:R-:W-:Y:S05]  /*0dc0*/  @!P0 BRA `(.L_x_23) ;  /* 0x0000000000808947 */ /* 0x000fea0003800000 */
[----:B------:R-:W-:-:S13]  /*0dd0*/  ISETP.GT.AND P0, PT, R20, 0xfe, PT ;  /* 0x000000fe1400780c */ /* 0x000fda0003f04270 */
[----:B------:R-:W-:Y:S05]  /*0de0*/  @P0 BRA `(.L_x_24) ;  /* 0x00000000006c0947 */ /* 0x000fea0003800000 */
[----:B------:R-:W-:-:S13]  /*0df0*/  ISETP.GE.AND P0, PT, R20, 0x1, PT ;  /* 0x000000011400780c */ /* 0x000fda0003f06270 */
[----:B------:R-:W-:Y:S05]  /*0e00*/  @P0 BRA `(.L_x_25) ;  /* 0x0000000000740947 */ /* 0x000fea0003800000 */
[----:B------:R-:W-:Y:S02]  /*0e10*/  ISETP.GE.AND P0, PT, R20, -0x18, PT ;  /* 0xffffffe81400780c */ /* 0x000fe40003f06270 */
[----:B------:R-:W-:-:S11]  /*0e20*/  LOP3.LUT R0, R0, 0x80000000, RZ, 0xc0, !PT ;  /* 0x8000000000007812 */ /* 0x000fd600078ec0ff */
[----:B------:R-:W-:Y:S05]  /*0e30*/  @!P0 BRA `(.L_x_25) ;  /* 0x0000000000688947 */ /* 0x000fea0003800000 */
[CCC-:B------:R-:W-:Y:S01]  /*0e40*/  FFMA.RZ R14, R3.reuse, R21.reuse, R18.reuse ;  /* 0x00000015030e7223 */ /* 0x1c0fe2000000c012 */
[C---:B------:R-:W-:Y:S01]  /*0e50*/  VIADD R17, R20.reuse, 0x20 ;  /* 0x0000002014117836 */ /* 0x040fe20000000000 */
[C---:B------:R-:W-:Y:S02]  /*0e60*/  ISETP.NE.AND P2, PT, R20.reuse, RZ, PT ;  /* 0x000000ff1400720c */ /* 0x040fe40003f45270 */
[----:B------:R-:W-:Y:S02]  /*0e70*/  ISETP.NE.AND P1, PT, R20, RZ, PT ;  /* 0x000000ff1400720c */ /* 0x000fe40003f25270 */
[----:B------:R-:W-:Y:S01]  /*0e80*/  LOP3.LUT R16, R14, 0x7fffff, RZ, 0xc0, !PT ;  /* 0x007fffff0e107812 */ /* 0x000fe200078ec0ff */
[CCC-:B------:R-:W-:Y:S01]  /*0e90*/  FFMA.RP R14, R3.reuse, R21.reuse, R18.reuse ;  /* 0x00000015030e7223 */ /* 0x1c0fe20000008012 */
[----:B------:R-:W-:Y:S01]  /*0ea0*/  FFMA.RM R3, R3, R21, R18 ;  /* 0x0000001503037223 */ /* 0x000fe20000004012 */
[----:B------:R-:W-:Y:S01]  /*0eb0*/  IMAD.MOV R18, RZ, RZ, -R20 ;  /* 0x000000ffff127224 */ /* 0x000fe200078e0a14 */
[----:B------:R-:W-:-:S03]  /*0ec0*/  LOP3.LUT R16, R16, 0x800000, RZ, 0xfc, !PT ;  /* 0x0080000010107812 */ /* 0x000fc600078efcff */
[----:B------:R-:W-:Y:S02]  /*0ed0*/  FSETP.NEU.FTZ.AND P0, PT, R14, R3, PT ;  /* 0x000000030e00720b */ /* 0x000fe40003f1d000 */
[----:B------:R-:W-:Y:S02]  /*0ee0*/  SHF.L.U32 R17, R16, R17, RZ ;  /* 0x0000001110117219 */ /* 0x000fe400000006ff */
[----:B------:R-:W-:Y:S02]  /*0ef0*/  SEL R3, R18, RZ, P2 ;  /* 0x000000ff12037207 */ /* 0x000fe40001000000 */
[----:B------:R-:W-:Y:S02]  /*0f00*/  ISETP.NE.AND P1, PT, R17, RZ, P1 ;  /* 0x000000ff1100720c */ /* 0x000fe40000f25270 */
[----:B------:R-:W-:Y:S02]  /*0f10*/  SHF.R.U32.HI R3, RZ, R3, R16 ;  /* 0x00000003ff037219 */ /* 0x000fe40000011610 */
[----:B------:R-:W-:-:S02]  /*0f20*/  PLOP3.LUT P0, PT, P0, P1, PT, 0xf8, 0x8f ;  /* 0x00000000008f781c */ /* 0x000fc40000703f70 */
[----:B------:R-:W-:Y:S02]  /*0f30*/  SHF.R.U32.HI R17, RZ, 0x1, R3 ;  /* 0x00000001ff117819 */ /* 0x000fe40000011603 */
[----:B------:R-:W-:-:S04]  /*0f40*/  SEL R14, RZ, 0x1, !P0 ;  /* 0x00000001ff0e7807 */ /* 0x000fc80004000000 */
[----:B------:R-:W-:-:S04]  /*0f50*/  LOP3.LUT R14, R14, 0x1, R17, 0xf8, !PT ;  /* 0x000000010e0e7812 */ /* 0x000fc800078ef811 */
[----:B------:R-:W-:-:S05]  /*0f60*/  LOP3.LUT R14, R14, R3, RZ, 0xc0, !PT ;  /* 0x000000030e0e7212 */ /* 0x000fca00078ec0ff */
[----:B------:R-:W-:-:S05]  /*0f70*/  IMAD.IADD R17, R17, 0x1, R14 ;  /* 0x0000000111117824 */ /* 0x000fca00078e020e */
[----:B------:R-:W-:Y:S01]  /*0f80*/  LOP3.LUT R0, R17, R0, RZ, 0xfc, !PT ;  /* 0x0000000011007212 */ /* 0x000fe200078efcff */
[----:B------:R-:W-:Y:S06]  /*0f90*/  BRA `(.L_x_25) ;  /* 0x0000000000107947 */ /* 0x000fec0003800000 */
.L_x_24:
[----:B------:R-:W-:-:S04]  /*0fa0*/  LOP3.LUT R0, R0, 0x80000000, RZ, 0xc0, !PT ;  /* 0x8000000000007812 */ /* 0x000fc800078ec0ff */
[----:B------:R-:W-:Y:S01]  /*0fb0*/  LOP3.LUT R0, R0, 0x7f800000, RZ, 0xfc, !PT ;  /* 0x7f80000000007812 */ /* 0x000fe200078efcff */
[----:B------:R-:W-:Y:S06]  /*0fc0*/  BRA `(.L_x_25) ;  /* 0x0000000000047947 */ /* 0x000fec0003800000 */
.L_x_23:
[----:B------:R-:W-:-:S07]  /*0fd0*/  IMAD R0, R19, 0x800000, R0 ;  /* 0x0080000013007824 */ /* 0x000fce00078e0200 */
.L_x_25:
[----:B------:R-:W-:Y:S05]  /*0fe0*/  BSYNC.RECONVERGENT B3 ;  /* 0x0000000000037941 */ /* 0x000fea0003800200 */
.L_x_22:
[----:B------:R-:W-:Y:S05]  /*0ff0*/  BRA `(.L_x_26) ;  /* 0x0000000000207947 */ /* 0x000fea0003800000 */
.L_x_21:
[----:B------:R-:W-:-:S04]  /*1000*/  LOP3.LUT R0, R18, 0x80000000, R17, 0x48, !PT ;  /* 0x8000000012007812 */ /* 0x000fc800078e4811 */
[----:B------:R-:W-:Y:S01]  /*1010*/  LOP3.LUT R0, R0, 0x7f800000, RZ, 0xfc, !PT ;  /* 0x7f80000000007812 */ /* 0x000fe200078efcff */
[----:B------:R-:W-:Y:S06]  /*1020*/  BRA `(.L_x_26) ;  /* 0x0000000000147947 */ /* 0x000fec0003800000 */
.L_x_20:
[----:B------:R-:W-:Y:S01]  /*1030*/  LOP3.LUT R0, R18, 0x80000000, R17, 0x48, !PT ;  /* 0x8000000012007812 */ /* 0x000fe200078e4811 */
[----:B------:R-:W-:Y:S06]  /*1040*/  BRA `(.L_x_26) ;  /* 0x00000000000c7947 */ /* 0x000fec0003800000 */
.L_x_19:
[----:B------:R-:W0:Y:S01]  /*1050*/  MUFU.RSQ R0, -QNAN ;  /* 0xffc0000000007908 */ /* 0x000e220000001400 */
[----:B------:R-:W-:Y:S05]  /*1060*/  BRA `(.L_x_26) ;  /* 0x0000000000047947 */ /* 0x000fea0003800000 */
.L_x_18:
[----:B------:R-:W-:-:S07]  /*1070*/  FADD.FTZ R0, R0, R3 ;  /* 0x0000000300007221 */ /* 0x000fce0000010000 */
.L_x_26:
[----:B------:R-:W-:Y:S05]  /*1080*/  BSYNC.RECONVERGENT B2 ;  /* 0x0000000000027941 */ /* 0x000fea0003800200 */
.L_x_16:
[----:B------:R-:W-:Y:S02]  /*1090*/  IMAD.MOV.U32 R16, RZ, RZ, R12 ;  /* 0x000000ffff107224 */ /* 0x000fe400078e000c */
[----:B------:R-:W-:-:S04]  /*10a0*/  IMAD.MOV.U32 R17, RZ, RZ, 0x0 ;  /* 0x00000000ff117424 */ /* 0x000fc800078e00ff */
[----:B0-----:R-:W-:Y:S05]  /*10b0*/  RET.REL.NODEC R16 `(_Z19compute_V_into_SinviiiPfS_S_) ;  /* 0xffffffec10d07950 */ /* 0x001fea0003c3ffff */
.L_x_27:
[----:B------:R-:W-:-:S00]  /*10c0*/  BRA `(.L_x_27) ;  /* 0xfffffffc00fc7947 */ /* 0x000fc0000383ffff */
[----:B------:R-:W-:-:S00]  /*10d0*/  NOP ;  /* 0x0000000000007918 */ /* 0x000fc00000000000 */
        /* <DEDUP_REMOVED lines=10> */
.L_x_30:


//--------------------- .text._Z9transposePfS_ii  --------------------------
	.section	.text._Z9transposePfS_ii,"ax",@progbits
	.align	128
        .global         _Z9transposePfS_ii
        .type           _Z9transposePfS_ii,@function
        .size           _Z9transposePfS_ii,(.L_x_32 - _Z9transposePfS_ii)
        .other          _Z9transposePfS_ii,@"STO_CUDA_ENTRY STV_DEFAULT"
_Z9transposePfS_ii:
.text._Z9transposePfS_ii:
[----:B------:R-:W-:Y:S08]  /*0000*/  LDC R1, c[0x0][0x37c] ;  /* 0x0000df00ff017b82 */ /* 0x000ff00000000800 */
[----:B------:R-:W0:Y:S01]  /*0010*/  LDC R9, c[0x0][0x390] ;  /* 0x0000e400ff097b82 */ /* 0x000e220000000800 */
[----:B------:R-:W1:Y:S01]  /*0020*/  S2R R5, SR_TID.X ;  /* 0x0000000000057919 */ /* 0x000e620000002100 */
[----:B------:R-:W2:Y:S06]  /*0030*/  LDCU UR6, c[0x0][0x394] ;  /* 0x00007280ff0677ac */ /* 0x000eac0008000800 */
[----:B------:R-:W1:Y:S08]  /*0040*/  S2UR UR4, SR_CTAID.X ;  /* 0x00000000000479c3 */ /* 0x000e700000002500 */
[----:B------:R-:W1:Y:S01]  /*0050*/  LDC R0, c[0x0][0x360] ;  /* 0x0000d800ff007b82 */ /* 0x000e620000000800 */
[----:B0-----:R-:W-:-:S04]  /*0060*/  IABS R7, R9 ;  /* 0x0000000900077213 */ /* 0x001fc80000000000 */
[----:B------:R-:W0:Y:S01]  /*0070*/  I2F.RP R4, R7 ;  /* 0x0000000700047306 */ /* 0x000e220000209400 */
[----:B-1----:R-:W-:-:S07]  /*0080*/  IMAD R0, R0, UR4, R5 ;  /* 0x0000000400007c24 */ /* 0x002fce000f8e0205 */
[----:B0-----:R-:W0:Y:S02]  /*0090*/  MUFU.RCP R4, R4 ;  /* 0x0000000400047308 */ /* 0x001e240000001000 */
[----:B0-----:R-:W-:Y:S01]  /*00a0*/  VIADD R2, R4, 0xffffffe ;  /* 0x0ffffffe04027836 */ /* 0x001fe20000000000 */
[----:B------:R-:W-:-:S05]  /*00b0*/  IABS R4, R0 ;  /* 0x0000000000047213 */ /* 0x000fca0000000000 */
[----:B------:R0:W1:Y:S02]  /*00c0*/  F2I.FTZ.U32.TRUNC.NTZ R3, R2 ;  /* 0x0000000200037305 */ /* 0x000064000021f000 */
[----:B0-----:R-:W-:Y:S02]  /*00d0*/  HFMA2 R2, -RZ, RZ, 0, 0 ;  /* 0x00000000ff027431 */ /* 0x001fe400000001ff */
[----:B-1----:R-:W-:-:S04]  /*00e0*/  IMAD.MOV R6, RZ, RZ, -R3 ;  /* 0x000000ffff067224 */ /* 0x002fc800078e0a03 */
[----:B------:R-:W-:Y:S01]  /*00f0*/  IMAD R5, R6, R7, RZ ;  /* 0x0000000706057224 */ /* 0x000fe200078e02ff */
[----:B------:R-:W-:-:S03]  /*0100*/  LOP3.LUT R6, RZ, R9, RZ, 0x33, !PT ;  /* 0x00000009ff067212 */ /* 0x000fc600078e33ff */
[----:B------:R-:W-:Y:S01]  /*0110*/  IMAD.HI.U32 R3, R3, R5, R2 ;  /* 0x0000000503037227 */ /* 0x000fe200078e0002 */
[----:B------:R-:W-:-:S04]  /*0120*/  LOP3.LUT R2, R0, R9, RZ, 0x3c, !PT ;  /* 0x0000000900027212 */ /* 0x000fc800078e3cff */
[----:B------:R-:W-:Y:S01]  /*0130*/  ISETP.GE.AND P0, PT, R2, RZ, PT ;  /* 0x000000ff0200720c */ /* 0x000fe20003f06270 */
[----:B------:R-:W-:-:S04]  /*0140*/  IMAD.HI.U32 R3, R3, R4, RZ ;  /* 0x0000000403037227 */ /* 0x000fc800078e00ff */
[----:B------:R-:W-:-:S04]  /*0150*/  IMAD.MOV R5, RZ, RZ, -R3 ;  /* 0x000000ffff057224 */ /* 0x000fc800078e0a03 */
[----:B------:R-:W-:-:S05]  /*0160*/  IMAD R4, R7, R5, R4 ;  /* 0x0000000507047224 */ /* 0x000fca00078e0204 */
[----:B------:R-:W-:-:S13]  /*0170*/  ISETP.GT.U32.AND P2, PT, R7, R4, PT ;  /* 0x000000040700720c */ /* 0x000fda0003f44070 */
[----:B------:R-:W-:Y:S01]  /*0180*/  @!P2 IMAD.IADD R4, R4, 0x1, -R7 ;  /* 0x000000010404a824 */ /* 0x000fe200078e0a07 */
[----:B------:R-:W-:-:S04]  /*0190*/  @!P2 IADD3 R3, PT, PT, R3, 0x1, RZ ;  /* 0x000000010303a810 */ /* 0x000fc80007ffe0ff */
[----:B------:R-:W-:-:S13]  /*01a0*/  ISETP.GE.U32.AND P1, PT, R4, R7, PT ;  /* 0x000000070400720c */ /* 0x000fda0003f26070 */
[----:B------:R-:W-:Y:S01]  /*01b0*/  @P1 VIADD R3, R3, 0x1 ;  /* 0x0000000103031836 */ /* 0x000fe20000000000 */
[----:B------:R-:W-:-:S04]  /*01c0*/  ISETP.NE.AND P1, PT, R9, RZ, PT ;  /* 0x000000ff0900720c */ /* 0x000fc80003f25270 */
[----:B------:R-:W-:-:S04]  /*01d0*/  @!P0 IADD3 R3, PT, PT, -R3, RZ, RZ ;  /* 0x000000ff03038210 */ /* 0x000fc80007ffe1ff */
[----:B------:R-:W-:-:S04]  /*01e0*/  SEL R11, R6, R3, !P1 ;  /* 0x00000003060b7207 */ /* 0x000fc80004800000 */
[----:B--2---:R-:W-:-:S13]  /*01f0*/  ISETP.GE.AND P0, PT, R11, UR6, PT ;  /* 0x000000060b007c0c */ /* 0x004fda000bf06270 */
[----:B------:R-:W-:Y:S05]  /*0200*/  @P0 EXIT ;  /* 0x000000000000094d */ /* 0x000fea0003800000 */
[----:B------:R-:W-:Y:S01]  /*0210*/  ISETP.GE.AND P2, PT, R0, RZ, PT ;  /* 0x000000ff0000720c */ /* 0x000fe20003f46270 */
[----:B------:R-:W0:Y:S01]  /*0220*/  LDC.64 R2, c[0x0][0x380] ;  /* 0x0000e000ff027b82 */ /* 0x000e220000000a00 */
[----:B------:R-:W-:Y:S01]  /*0230*/  IMAD.IADD R5, R4, 0x1, -R7 ;  /* 0x0000000104057824 */ /* 0x000fe200078e0a07 */
[-C--:B------:R-:W-:Y:S01]  /*0240*/  ISETP.GT.U32.AND P0, PT, R7, R4.reuse, PT ;  /* 0x000000040700720c */ /* 0x080fe20003f04070 */
[----:B------:R-:W1:Y:S03]  /*0250*/  LDCU.64 UR4, c[0x0][0x358] ;  /* 0x00006b00ff0477ac */ /* 0x000e660008000a00 */
[----:B------:R-:W-:-:S06]  /*0260*/  SEL R5, R5, R4, !P0 ;  /* 0x0000000405057207 */ /* 0x000fcc0004000000 */
[----:B------:R-:W-:-:S04]  /*0270*/  @!P2 IADD3 R5, PT, PT, -R5, RZ, RZ ;  /* 0x000000ff0505a210 */ /* 0x000fc80007ffe1ff */
[----:B------:R-:W-:-:S05]  /*0280*/  SEL R6, R6, R5, !P1 ;  /* 0x0000000506067207 */ /* 0x000fca0004800000 */
[----:B------:R-:W-:-:S04]  /*0290*/  IMAD R5, R11, R9, R6 ;  /* 0x000000090b057224 */ /* 0x000fc800078e0206 */
[----:B0-----:R-:W-:Y:S02]  /*02a0*/  IMAD.WIDE R2, R5, 0x4, R2 ;  /* 0x0000000405027825 */ /* 0x001fe400078e0202 */
[----:B------:R-:W0:Y:S04]  /*02b0*/  LDC.64 R4, c[0x0][0x388] ;  /* 0x0000e200ff047b82 */ /* 0x000e280000000a00 */
[----:B-1----:R-:W2:Y:S01]  /*02c0*/  LDG.E R3, desc[UR4][R2.64] ;  /* 0x0000000402037981 */ /* 0x002ea2000c1e1900 */
[----:B------:R-:W-:-:S04]  /*02d0*/  IMAD R7, R6, UR6, R11 ;  /* 0x0000000606077c24 */ /* 0x000fc8000f8e020b */
[----:B0-----:R-:W-:-:S05]  /*02e0*/  IMAD.WIDE R4, R7, 0x4, R4 ;  /* 0x0000000407047825 */ /* 0x001fca00078e0204 */
[----:B--2---:R-:W-:Y:S01]  /*02f0*/  STG.E desc[UR4][R4.64], R3 ;  /* 0x0000000304007986 */ /* 0x004fe2000c101904 */
[----:B------:R-:W-:Y:S05]  /*0300*/  EXIT ;  /* 0x000000000000794d */ /* 0x000fea0003800000 */
.L_x_28:
        /* <DEDUP_REMOVED lines=15> */
.L_x_32:


//--------------------- .nv.shared.reserved.0     --------------------------
	.section	.nv.shared.reserved.0,"aw",@nobits
	.weak		__nv_reservedSMEM_offset_0_alias
	.size		__nv_reservedSMEM_offset_0_alias, 0, 64
	.other		__nv_reservedSMEM_offset_0_alias,@"STO_CUDA_RESERVED_SHARED STV_DEFAULT"
__nv_reservedSMEM_offset_0_alias:
	.zero		0
	.zero		64


//--------------------- .nv.constant0._Z19compute_V_into_SinviiiPfS_S_ --------------------------
	.section	.nv.constant0._Z19compute_V_into_SinviiiPfS_S_,"a",@progbits
	.sectionflags	@""
	.align	4
.nv.constant0._Z19compute_V_into_SinviiiPfS_S_:
	.zero		936


//--------------------- .nv.constant0._Z9transposePfS_ii --------------------------
	.section	.nv.constant0._Z9transposePfS_ii,"a",@progbits
	.sectionflags	@""
	.align	4
.nv.constant0._Z9transposePfS_ii:
	.zero		920


//--------------------- SYMBOLS --------------------------

	.type		.nv.reservedSmem.offset0,@object
	.size		.nv.reservedSmem.offset0,0x4
